	.headerflags	@"EF_CUDA_TEXMODE_UNIFIED EF_CUDA_64BIT_ADDRESS EF_CUDA_ACCELERATORS EF_CUDA_SM90 EF_CUDA_VIRTUAL_SM(EF_CUDA_SM90)"
	.elftype	@"ET_EXEC"


//--------------------- .nv.info                  --------------------------
	.section	.nv.info,"",@"SHT_CUDA_INFO"
	.align	4


	//----- nvinfo : EIATTR_REGCOUNT
	.align		4
        /*0000*/ 	.byte	0x04, 0x2f
        /*0002*/ 	.short	(.L_3 - .L_2)
	.align		4
.L_2:
        /*0004*/ 	.word	index@(triton_poi_fused__native_batch_norm_legit_no_training__unsafe_index_add_mul_relu_sub_24)
        /*0008*/ 	.word	0x00000020


	//----- nvinfo : EIATTR_MIN_STACK_SIZE
	.align		4
.L_3:
        /*000c*/ 	.byte	0x04, 0x12
        /*000e*/ 	.short	(.L_5 - .L_4)
	.align		4
.L_4:
        /*0010*/ 	.word	index@(triton_poi_fused__native_batch_norm_legit_no_training__unsafe_index_add_mul_relu_sub_24)
        /*0014*/ 	.word	0x00000000


	//----- nvinfo : EIATTR_FRAME_SIZE
	.align		4
.L_5:
        /*0018*/ 	.byte	0x04, 0x11
        /*001a*/ 	.short	(.L_7 - .L_6)
	.align		4
.L_6:
        /*001c*/ 	.word	index@(triton_poi_fused__native_batch_norm_legit_no_training__unsafe_index_add_mul_relu_sub_24)
        /*0020*/ 	.word	0x00000000


	//----- nvinfo : EIATTR_MIN_STACK_SIZE
	.align		4
.L_7:
        /*0024*/ 	.byte	0x04, 0x12
        /*0026*/ 	.short	(.L_9 - .L_8)
	.align		4
.L_8:
        /*0028*/ 	.word	index@(triton_poi_fused__native_batch_norm_legit_no_training__unsafe_index_add_mul_relu_sub_24)
        /*002c*/ 	.word	0x00000000
.L_9:


//--------------------- .nv.info.triton_poi_fused__native_batch_norm_legit_no_training__unsafe_index_add_mul_relu_sub_24 --------------------------
	.section	.nv.info.triton_poi_fused__native_batch_norm_legit_no_training__unsafe_index_add_mul_relu_sub_24,"",@"SHT_CUDA_INFO"
	.sectionflags	@""
	.align	4


	//----- nvinfo : EIATTR_CUDA_API_VERSION
	.align		4
        /*0000*/ 	.byte	0x04, 0x37
        /*0002*/ 	.short	(.L_11 - .L_10)
.L_10:
        /*0004*/ 	.word	0x0000007c


	//----- nvinfo : EIATTR_KPARAM_INFO
	.align		4
.L_11:
        /*0008*/ 	.byte	0x04, 0x17
        /*000a*/ 	.short	(.L_13 - .L_12)
.L_12:
        /*000c*/ 	.word	0x00000000
        /*0010*/ 	.short	0x000e
        /*0012*/ 	.short	0x0070
        /*0014*/ 	.byte	0x00, 0xf0, 0x11, 0x00


	//----- nvinfo : EIATTR_KPARAM_INFO
	.align		4
.L_13:
        /*0018*/ 	.byte	0x04, 0x17
        /*001a*/ 	.short	(.L_15 - .L_14)
.L_14:
        /*001c*/ 	.word	0x00000000
        /*0020*/ 	.short	0x000d
        /*0022*/ 	.short	0x0068
        /*0024*/ 	.byte	0x00, 0xf4, 0x21, 0x00


	//----- nvinfo : EIATTR_KPARAM_INFO
	.align		4
.L_15:
        /*0028*/ 	.byte	0x04, 0x17
        /*002a*/ 	.short	(.L_17 - .L_16)
.L_16:
        /*002c*/ 	.word	0x00000000
        /*0030*/ 	.short	0x000c
        /*0032*/ 	.short	0x0060
        /*0034*/ 	.byte	0x00, 0xf4, 0x21, 0x00


	//----- nvinfo : EIATTR_KPARAM_INFO
	.align		4
.L_17:
        /*0038*/ 	.byte	0x04, 0x17
        /*003a*/ 	.short	(.L_19 - .L_18)
.L_18:
        /*003c*/ 	.word	0x00000000
        /*0040*/ 	.short	0x000b
        /*0042*/ 	.short	0x0058
        /*0044*/ 	.byte	0x00, 0xf4, 0x21, 0x00


	//----- nvinfo : EIATTR_KPARAM_INFO
	.align		4
.L_19:
        /*0048*/ 	.byte	0x04, 0x17
        /*004a*/ 	.short	(.L_21 - .L_20)
.L_20:
        /*004c*/ 	.word	0x00000000
        /*0050*/ 	.short	0x000a
        /*0052*/ 	.short	0x0050
        /*0054*/ 	.byte	0x00, 0xf4, 0x21, 0x00


	//----- nvinfo : EIATTR_KPARAM_INFO
	.align		4
.L_21:
        /*0058*/ 	.byte	0x04, 0x17
        /*005a*/ 	.short	(.L_23 - .L_22)
.L_22:
        /*005c*/ 	.word	0x00000000
        /*0060*/ 	.short	0x0009
        /*0062*/ 	.short	0x0048
        /*0064*/ 	.byte	0x00, 0xf4, 0x21, 0x00


	//----- nvinfo : EIATTR_KPARAM_INFO
	.align		4
.L_23:
        /*0068*/ 	.byte	0x04, 0x17
        /*006a*/ 	.short	(.L_25 - .L_24)
.L_24:
        /*006c*/ 	.word	0x00000000
        /*0070*/ 	.short	0x0008
        /*0072*/ 	.short	0x0040
        /*0074*/ 	.byte	0x00, 0xf4, 0x21, 0x00


	//----- nvinfo : EIATTR_KPARAM_INFO
	.align		4
.L_25:
        /*0078*/ 	.byte	0x04, 0x17
        /*007a*/ 	.short	(.L_27 - .L_26)
.L_26:
        /*007c*/ 	.word	0x00000000
        /*0080*/ 	.short	0x0007
        /*0082*/ 	.short	0x0038
        /*0084*/ 	.byte	0x00, 0xf4, 0x21, 0x00


	//----- nvinfo : EIATTR_KPARAM_INFO
	.align		4
.L_27:
        /*0088*/ 	.byte	0x04, 0x17
        /*008a*/ 	.short	(.L_29 - .L_28)
.L_28:
        /*008c*/ 	.word	0x00000000
        /*0090*/ 	.short	0x0006
        /*0092*/ 	.short	0x0030
        /*0094*/ 	.byte	0x00, 0xf4, 0x21, 0x00


	//----- nvinfo : EIATTR_KPARAM_INFO
	.align		4
.L_29:
        /*0098*/ 	.byte	0x04, 0x17
        /*009a*/ 	.short	(.L_31 - .L_30)
.L_30:
        /*009c*/ 	.word	0x00000000
        /*00a0*/ 	.short	0x0005
        /*00a2*/ 	.short	0x0028
        /*00a4*/ 	.byte	0x00, 0xf4, 0x21, 0x00


	//----- nvinfo : EIATTR_KPARAM_INFO
	.align		4
.L_31:
        /*00a8*/ 	.byte	0x04, 0x17
        /*00aa*/ 	.short	(.L_33 - .L_32)
.L_32:
        /*00ac*/ 	.word	0x00000000
        /*00b0*/ 	.short	0x0004
        /*00b2*/ 	.short	0x0020
        /*00b4*/ 	.byte	0x00, 0xf4, 0x21, 0x00


	//----- nvinfo : EIATTR_KPARAM_INFO
	.align		4
.L_33:
        /*00b8*/ 	.byte	0x04, 0x17
        /*00ba*/ 	.short	(.L_35 - .L_34)
.L_34:
        /*00bc*/ 	.word	0x00000000
        /*00c0*/ 	.short	0x0003
        /*00c2*/ 	.short	0x0018
        /*00c4*/ 	.byte	0x00, 0xf4, 0x21, 0x00


	//----- nvinfo : EIATTR_KPARAM_INFO
	.align		4
.L_35:
        /*00c8*/ 	.byte	0x04, 0x17
        /*00ca*/ 	.short	(.L_37 - .L_36)
.L_36:
        /*00cc*/ 	.word	0x00000000
        /*00d0*/ 	.short	0x0002
        /*00d2*/ 	.short	0x0010
        /*00d4*/ 	.byte	0x00, 0xf4, 0x21, 0x00


	//----- nvinfo : EIATTR_KPARAM_INFO
	.align		4
.L_37:
        /*00d8*/ 	.byte	0x04, 0x17
        /*00da*/ 	.short	(.L_39 - .L_38)
.L_38:
        /*00dc*/ 	.word	0x00000000
        /*00e0*/ 	.short	0x0001
        /*00e2*/ 	.short	0x0008
        /*00e4*/ 	.byte	0x00, 0xf4, 0x21, 0x00


	//----- nvinfo : EIATTR_KPARAM_INFO
	.align		4
.L_39:
        /*00e8*/ 	.byte	0x04, 0x17
        /*00ea*/ 	.short	(.L_41 - .L_40)
.L_40:
        /*00ec*/ 	.word	0x00000000
        /*00f0*/ 	.short	0x0000
        /*00f2*/ 	.short	0x0000
        /*00f4*/ 	.byte	0x00, 0xf4, 0x21, 0x00


	//----- nvinfo : EIATTR_SPARSE_MMA_MASK
	.align		4
.L_41:
        /*00f8*/ 	.byte	0x03, 0x50
        /*00fa*/ 	.short	0x0000


	//----- nvinfo : EIATTR_MAXREG_COUNT
	.align		4
        /*00fc*/ 	.byte	0x03, 0x1b
        /*00fe*/ 	.short	0x00ff


	//----- nvinfo : EIATTR_EXIT_INSTR_OFFSETS
	.align		4
        /*0100*/ 	.byte	0x04, 0x1c
        /*0102*/ 	.short	(.L_43 - .L_42)


	//   ....[0]....
.L_42:
        /*0104*/ 	.word	0x000007f0


	//----- nvinfo : EIATTR_REQNTID
	.align		4
.L_43:
        /*0108*/ 	.byte	0x04, 0x10
        /*010a*/ 	.short	(.L_45 - .L_44)
.L_44:
        /*010c*/ 	.word	0x00000080
        /*0110*/ 	.word	0x00000001
        /*0114*/ 	.word	0x00000001


	//----- nvinfo : EIATTR_CBANK_PARAM_SIZE
	.align		4
.L_45:
        /*0118*/ 	.byte	0x03, 0x19
        /*011a*/ 	.short	0x0074


	//----- nvinfo : EIATTR_PARAM_CBANK
	.align		4
        /*011c*/ 	.byte	0x04, 0x0a
        /*011e*/ 	.short	(.L_47 - .L_46)
	.align		4
.L_46:
        /*0120*/ 	.word	index@(.nv.constant0.triton_poi_fused__native_batch_norm_legit_no_training__unsafe_index_add_mul_relu_sub_24)
        /*0124*/ 	.short	0x0210
        /*0126*/ 	.short	0x0074


	//----- nvinfo : EIATTR_SW_WAR
	.align		4
.L_47:
        /*0128*/ 	.byte	0x04, 0x36
        /*012a*/ 	.short	(.L_49 - .L_48)
.L_48:
        /*012c*/ 	.word	0x00000008
.L_49:


//--------------------- .nv.callgraph             --------------------------
	.section	.nv.callgraph,"",@"SHT_CUDA_CALLGRAPH"
	.align	4
	.sectionentsize	8
	.align		4
        /*0000*/ 	.word	0x00000000
	.align		4
        /*0004*/ 	.word	0xffffffff
	.align		4
        /*0008*/ 	.word	0x00000000
	.align		4
        /*000c*/ 	.word	0xfffffffe
	.align		4
        /*0010*/ 	.word	0x00000000
	.align		4
        /*0014*/ 	.word	0xfffffffd
	.align		4
        /*0018*/ 	.word	0x00000000
	.align		4
        /*001c*/ 	.word	0xfffffffc


//--------------------- .nv.constant4             --------------------------
	.section	.nv.constant4,"a",@progbits
	.align	8
	.align		8
.nv.constant4:
        /*0000*/ 	.dword	_$_str
	.align		8
        /*0008*/ 	.dword	_$_str_$_2


//--------------------- .text.triton_poi_fused__native_batch_norm_legit_no_training__unsafe_index_add_mul_relu_sub_24 --------------------------
	.section	.text.triton_poi_fused__native_batch_norm_legit_no_training__unsafe_index_add_mul_relu_sub_24,"ax",@progbits
	.align	128
        .global         triton_poi_fused__native_batch_norm_legit_no_training__unsafe_index_add_mul_relu_sub_24
        .type           triton_poi_fused__native_batch_norm_legit_no_training__unsafe_index_add_mul_relu_sub_24,@function
        .size           triton_poi_fused__native_batch_norm_legit_no_training__unsafe_index_add_mul_relu_sub_24,(.L_x_1 - triton_poi_fused__native_batch_norm_legit_no_training__unsafe_index_add_mul_relu_sub_24)
        .other          triton_poi_fused__native_batch_norm_legit_no_training__unsafe_index_add_mul_relu_sub_24,@"STO_CUDA_ENTRY STV_DEFAULT"
triton_poi_fused__native_batch_norm_legit_no_training__unsafe_index_add_mul_relu_sub_24:
.text.triton_poi_fused__native_batch_norm_legit_no_training__unsafe_index_add_mul_relu_sub_24:
[----:B------:R-:W-:Y:S01]  /*0000*/  LDC R1, c[0x0][0x28] ;  /* 0x00000a00ff017b82 */ /* 0x000fe20000000800 */
[----:B------:R-:W1:Y:S07]  /*0010*/  S2R R3, SR_TID.X ;  /* 0x0000000000037919 */ /* 0x000e6e0000002100 */
[----:B------:R-:W2:Y:S01]  /*0020*/  LDC.64 R6, c[0x0][0x218] ;  /* 0x00008600ff067b82 */ /* 0x000ea20000000a00 */
[----:B------:R-:W-:Y:S01]  /*0030*/  ULDC.64 UR4, c[0x0][0x208] ;  /* 0x0000820000047ab9 */ /* 0x000fe20000000a00 */
[----:B------:R-:W-:Y:S01]  /*0040*/  ULDC.64 UR6, c[0x0][0x228] ;  /* 0x00008a0000067ab9 */ /* 0x000fe20000000a00 */
[----:B------:R-:W3:Y:S05]  /*0050*/  S2R R2, SR_CTAID.X ;  /* 0x0000000000027919 */ /* 0x000eea0000002500 */
[----:B------:R-:W4:Y:S08]  /*0060*/  LDC.64 R12, c[0x0][0x270] ;  /* 0x00009c00ff0c7b82 */ /* 0x000f300000000a00 */
[----:B------:R-:W5:Y:S08]  /*0070*/  LDC.64 R10, c[0x0][0x220] ;  /* 0x00008800ff0a7b82 */ /* 0x000f700000000a00 */
[----:B------:R-:W4:Y:S01]  /*0080*/  LDC.64 R8, c[0x0][0x230] ;  /* 0x00008c00ff087b82 */ /* 0x000f220000000a00 */
[----:B-1----:R-:W-:-:S07]  /*0090*/  LOP3.LUT R3, R3, 0x7f, RZ, 0xc0, !PT ;  /* 0x0000007f03037812 */ /* 0x002fce00078ec0ff */
[----:B------:R-:W1:Y:S01]  /*00a0*/  LDC.64 R14, c[0x0][0x250] ;  /* 0x00009400ff0e7b82 */ /* 0x000e620000000a00 */
[----:B---3--:R-:W-:-:S07]  /*00b0*/  IMAD R0, R2, 0x80, R3 ;  /* 0x0000008002007824 */ /* 0x008fce00078e0203 */
[----:B------:R-:W3:Y:S01]  /*00c0*/  LDC.64 R16, c[0x0][0x240] ;  /* 0x00009000ff107b82 */ /* 0x000ee20000000a00 */
[----:B------:R-:W-:-:S04]  /*00d0*/  SHF.R.S32.HI R3, RZ, 0x1f, R0 ;  /* 0x0000001fff037819 */ /* 0x000fc80000011400 */
[----:B------:R-:W-:-:S04]  /*00e0*/  LEA.HI R3, R3, R0, RZ, 0x3 ;  /* 0x0000000003037211 */ /* 0x000fc800078f18ff */
[----:B------:R-:W-:Y:S02]  /*00f0*/  SHF.R.S32.HI R4, RZ, 0x3, R3 ;  /* 0x00000003ff047819 */ /* 0x000fe40000011403 */
[----:B------:R-:W-:Y:S02]  /*0100*/  LOP3.LUT R25, R3, 0xfffffff8, RZ, 0xc0, !PT ;  /* 0xfffffff803197812 */ /* 0x000fe400078ec0ff */
[----:B------:R-:W-:-:S04]  /*0110*/  LEA.HI R5, R4, R4, RZ, 0x3 ;  /* 0x0000000404057211 */ /* 0x000fc800078f18ff */
[----:B------:R-:W-:-:S05]  /*0120*/  LOP3.LUT R5, R5, 0xfffffff8, RZ, 0xc0, !PT ;  /* 0xfffffff805057812 */ /* 0x000fca00078ec0ff */
[----:B------:R-:W-:-:S04]  /*0130*/  IMAD.IADD R4, R4, 0x1, -R5 ;  /* 0x0000000104047824 */ /* 0x000fc800078e0a05 */
[----:B--2---:R-:W-:Y:S01]  /*0140*/  IMAD.WIDE R6, R4, 0x8, R6 ;  /* 0x0000000804067825 */ /* 0x004fe200078e0206 */
[----:B------:R-:W-:-:S05]  /*0150*/  IADD3 R25, R0, -R25, RZ ;  /* 0x8000001900197210 */ /* 0x000fca0007ffe0ff */
[----:B------:R-:W2:Y:S01]  /*0160*/  LDG.E.EL.64 R6, desc[UR4][R6.64] ;  /* 0x0000000406067981 */ /* 0x000ea2000c2e1b00 */
[----:B----4-:R-:W-:-:S04]  /*0170*/  IMAD.WIDE R18, R4, 0x8, R12 ;  /* 0x0000000804127825 */ /* 0x010fc800078e020c */
[----:B-----5:R-:W-:-:S04]  /*0180*/  IMAD.WIDE R12, R25, 0x8, R10 ;  /* 0x00000008190c7825 */ /* 0x020fc800078e020a */
[----:B0-----:R-:W-:Y:S02]  /*0190*/  IMAD.WIDE R10, R25, 0x8, R8 ;  /* 0x00000008190a7825 */ /* 0x001fe400078e0208 */
[----:B------:R0:W4:Y:S04]  /*01a0*/  LDG.E.EL.64 R8, desc[UR4][R18.64] ;  /* 0x0000000412087981 */ /* 0x000128000c2e1b00 */
[----:B------:R-:W5:Y:S04]  /*01b0*/  LDG.E.EL.64 R12, desc[UR4][R12.64] ;  /* 0x000000040c0c7981 */ /* 0x000f68000c2e1b00 */
[----:B------:R-:W5:Y:S01]  /*01c0*/  LDG.E.EL.64 R10, desc[UR4][R10.64] ;  /* 0x000000040a0a7981 */ /* 0x000f62000c2e1b00 */
[----:B------:R-:W-:-:S04]  /*01d0*/  SHF.R.S32.HI R3, RZ, 0x18, R2 ;  /* 0x00000018ff037819 */ /* 0x000fc80000011402 */
[----:B------:R-:W-:-:S04]  /*01e0*/  SGXT R3, R3, 0x1 ;  /* 0x000000010303781a */ /* 0x000fc80000000200 */
[----:B------:R-:W-:-:S04]  /*01f0*/  LEA.HI R3, R3, R0, RZ, 0x6 ;  /* 0x0000000003037211 */ /* 0x000fc800078f30ff */
[----:B------:R-:W-:Y:S02]  /*0200*/  SHF.R.S32.HI R29, RZ, 0x6, R3 ;  /* 0x00000006ff1d7819 */ /* 0x000fe40000011403 */
[----:B------:R-:W1:Y:S03]  /*0210*/  LDC.64 R2, c[0x0][0x248] ;  /* 0x00009200ff027b82 */ /* 0x000e660000000a00 */
[----:B------:R-:W-:-:S05]  /*0220*/  IMAD.HI R5, R29, 0x2aaaaaab, RZ ;  /* 0x2aaaaaab1d057827 */ /* 0x000fca00078e02ff */
[----:B0-----:R-:W-:-:S04]  /*0230*/  SHF.R.U32.HI R18, RZ, 0x1f, R5 ;  /* 0x0000001fff127819 */ /* 0x001fc80000011605 */
[----:B------:R-:W-:-:S05]  /*0240*/  LEA.HI R18, R5, R18, RZ, 0x1c ;  /* 0x0000001205127211 */ /* 0x000fca00078fe0ff */
[----:B------:R-:W-:Y:S02]  /*0250*/  IMAD R27, R18, -0x60, R29 ;  /* 0xffffffa0121b7824 */ /* 0x000fe400078e021d */
[----:B---3--:R-:W-:-:S04]  /*0260*/  IMAD.WIDE R18, R0, 0x4, R16 ;  /* 0x0000000400127825 */ /* 0x008fc800078e0210 */
[----:B-1----:R-:W-:-:S04]  /*0270*/  IMAD.WIDE R20, R27, 0x4, R14 ;  /* 0x000000041b147825 */ /* 0x002fc800078e020e */
[----:B------:R-:W-:Y:S02]  /*0280*/  IMAD.WIDE R14, R27, 0x4, R2 ;  /* 0x000000041b0e7825 */ /* 0x000fe400078e0202 */
[----:B------:R-:W3:Y:S04]  /*0290*/  LDG.E.EL R3, desc[UR4][R20.64] ;  /* 0x0000000414037981 */ /* 0x000ee8000c2e1900 */
[----:B------:R0:W3:Y:S02]  /*02a0*/  LDG.E R2, desc[UR4][R18.64] ;  /* 0x0000000412027981 */ /* 0x0000e4000c1e1900 */
[----:B0-----:R-:W0:Y:S01]  /*02b0*/  LDC.64 R18, c[0x0][0x258] ;  /* 0x00009600ff127b82 */ /* 0x001e220000000a00 */
[----:B------:R-:W-:Y:S02]  /*02c0*/  IMAD.SHL.U32 R29, R29, 0x10, RZ ;  /* 0x000000101d1d7824 */ /* 0x000fe400078e00ff */
[----:B0-----:R-:W-:-:S06]  /*02d0*/  IMAD.WIDE R18, R27, 0x4, R18 ;  /* 0x000000041b127825 */ /* 0x001fcc00078e0212 */
[----:B------:R-:W3:Y:S01]  /*02e0*/  LDG.E.EL R18, desc[UR4][R18.64] ;  /* 0x0000000412127981 */ /* 0x000ee2000c2e1900 */
[----:B--2---:R-:W-:-:S04]  /*02f0*/  SHF.R.U32.HI R5, RZ, 0x1d, R7 ;  /* 0x0000001dff057819 */ /* 0x004fc80000011607 */
[----:B------:R-:W-:Y:S02]  /*0300*/  LOP3.LUT R17, R5, 0x4, RZ, 0xc0, !PT ;  /* 0x0000000405117812 */ /* 0x000fe400078ec0ff */
[----:B------:R0:W2:Y:S02]  /*0310*/  LDG.E.EL R5, desc[UR4][R14.64] ;  /* 0x000000040e057981 */ /* 0x0000a4000c2e1900 */
[----:B------:R-:W-:Y:S02]  /*0320*/  IADD3 R17, P0, R6, R17, RZ ;  /* 0x0000001106117210 */ /* 0x000fe40007f1e0ff */
[----:B----4-:R-:W-:-:S03]  /*0330*/  SHF.R.U32.HI R6, RZ, 0x1d, R9 ;  /* 0x0000001dff067819 */ /* 0x010fc60000011609 */
[----:B------:R-:W-:Y:S01]  /*0340*/  IMAD.X R22, RZ, RZ, R7, P0 ;  /* 0x000000ffff167224 */ /* 0x000fe200000e0607 */
[----:B-----5:R-:W-:Y:S01]  /*0350*/  LEA R24, P1, R12, UR6, 0x2 ;  /* 0x000000060c187c11 */ /* 0x020fe2000f8210ff */
[----:B0-----:R-:W0:Y:S01]  /*0360*/  LDC.64 R14, c[0x0][0x260] ;  /* 0x00009800ff0e7b82 */ /* 0x001e220000000a00 */
[--C-:B------:R-:W-:Y:S02]  /*0370*/  SHF.R.U32.HI R23, RZ, 0x1b, R13.reuse ;  /* 0x0000001bff177819 */ /* 0x100fe4000001160d */
[----:B------:R-:W-:Y:S02]  /*0380*/  LOP3.LUT R7, R6, 0x4, RZ, 0xc0, !PT ;  /* 0x0000000406077812 */ /* 0x000fe400078ec0ff */
[----:B------:R-:W-:Y:S02]  /*0390*/  LEA.HI.X R12, R12, UR7, R13, 0x2, P1 ;  /* 0x000000070c0c7c11 */ /* 0x000fe400088f140d */
[----:B------:R-:W-:Y:S02]  /*03a0*/  LOP3.LUT R20, R23, 0x10, RZ, 0xc0, !PT ;  /* 0x0000001017147812 */ /* 0x000fe400078ec0ff */
[----:B------:R-:W-:-:S02]  /*03b0*/  IADD3 R13, P2, R8, R7, RZ ;  /* 0x00000007080d7210 */ /* 0x000fc40007f5e0ff */
[----:B------:R-:W-:Y:S02]  /*03c0*/  SHF.R.U32.HI R16, RZ, 0x1b, R11 ;  /* 0x0000001bff107819 */ /* 0x000fe4000001160b */
[----:B------:R-:W-:Y:S01]  /*03d0*/  IADD3 R20, P0, R20, R24, RZ ;  /* 0x0000001814147210 */ /* 0x000fe20007f1e0ff */
[----:B------:R-:W-:Y:S01]  /*03e0*/  IMAD.X R24, RZ, RZ, R9, P2 ;  /* 0x000000ffff187224 */ /* 0x000fe200010e0609 */
[----:B------:R-:W-:Y:S02]  /*03f0*/  LEA R7, P1, R10, UR6, 0x2 ;  /* 0x000000060a077c11 */ /* 0x000fe4000f8210ff */
[----:B------:R-:W-:Y:S02]  /*0400*/  LOP3.LUT R16, R16, 0x10, RZ, 0xc0, !PT ;  /* 0x0000001010107812 */ /* 0x000fe400078ec0ff */
[----:B------:R-:W-:Y:S02]  /*0410*/  LEA.HI.X R11, R10, UR7, R11, 0x2, P1 ;  /* 0x000000070a0b7c11 */ /* 0x000fe400088f140b */
[----:B------:R-:W-:-:S02]  /*0420*/  IADD3 R16, P1, R16, R7, RZ ;  /* 0x0000000710107210 */ /* 0x000fc40007f3e0ff */
[----:B------:R-:W-:Y:S01]  /*0430*/  SHF.L.U64.HI R8, R17, 0x4, R22 ;  /* 0x0000000411087819 */ /* 0x000fe20000010216 */
[----:B------:R-:W1:Y:S01]  /*0440*/  LDC.64 R6, c[0x0][0x238] ;  /* 0x00008e00ff067b82 */ /* 0x000e620000000a00 */
[C---:B------:R-:W-:Y:S01]  /*0450*/  SHF.L.U64.HI R9, R13.reuse, 0x4, R24 ;  /* 0x000000040d097819 */ /* 0x040fe20000010218 */
[----:B------:R-:W-:Y:S01]  /*0460*/  IMAD.SHL.U32 R13, R13, 0x10, RZ ;  /* 0x000000100d0d7824 */ /* 0x000fe200078e00ff */
[----:B------:R-:W-:Y:S01]  /*0470*/  SHF.L.U32 R17, R17, 0x4, RZ ;  /* 0x0000000411117819 */ /* 0x000fe200000006ff */
[----:B------:R-:W-:Y:S01]  /*0480*/  IMAD.X R10, RZ, RZ, R12, P0 ;  /* 0x000000ffff0a7224 */ /* 0x000fe200000e060c */
[----:B------:R-:W-:Y:S02]  /*0490*/  IADD3.X R11, RZ, R11, RZ, P1, !PT ;  /* 0x0000000bff0b7210 */ /* 0x000fe40000ffe4ff */
[----:B------:R-:W-:Y:S02]  /*04a0*/  IADD3 R22, P0, R17, R20, RZ ;  /* 0x0000001411167210 */ /* 0x000fe40007f1e0ff */
[----:B------:R-:W-:-:S02]  /*04b0*/  IADD3 R12, P1, R16, R17, RZ ;  /* 0x00000011100c7210 */ /* 0x000fc40007f3e0ff */
[----:B------:R-:W-:Y:S02]  /*04c0*/  IADD3 R20, P2, R13, R20, RZ ;  /* 0x000000140d147210 */ /* 0x000fe40007f5e0ff */
[----:B------:R-:W-:Y:S01]  /*04d0*/  IADD3 R16, P3, R13, R16, RZ ;  /* 0x000000100d107210 */ /* 0x000fe20007f7e0ff */
[----:B------:R-:W-:Y:S01]  /*04e0*/  IMAD.X R23, R8, 0x1, R10, P0 ;  /* 0x0000000108177824 */ /* 0x000fe200000e060a */
[----:B------:R-:W-:Y:S01]  /*04f0*/  IADD3.X R21, R9, R10, RZ, P2, !PT ;  /* 0x0000000a09157210 */ /* 0x000fe200017fe4ff */
[----:B------:R-:W-:Y:S01]  /*0500*/  IMAD.X R13, R11, 0x1, R8, P1 ;  /* 0x000000010b0d7824 */ /* 0x000fe200008e0608 */
[----:B------:R-:W-:Y:S02]  /*0510*/  IADD3.X R17, R9, R11, RZ, P3, !PT ;  /* 0x0000000b09117210 */ /* 0x000fe40001ffe4ff */
[----:B------:R-:W4:Y:S08]  /*0520*/  LDC.64 R10, c[0x0][0x278] ;  /* 0x00009e00ff0a7b82 */ /* 0x000f300000000a00 */
[----:B------:R-:W5:Y:S01]  /*0530*/  LDC.64 R8, c[0x0][0x268] ;  /* 0x00009a00ff087b82 */ /* 0x000f620000000a00 */
[----:B------:R-:W-:-:S04]  /*0540*/  IMAD.WIDE R22, R29, 0x4, R22 ;  /* 0x000000041d167825 */ /* 0x000fc800078e0216 */
[C---:B------:R-:W-:Y:S02]  /*0550*/  IMAD.WIDE R20, R29.reuse, 0x4, R20 ;  /* 0x000000041d147825 */ /* 0x040fe400078e0214 */
[----:B------:R-:W2:Y:S02]  /*0560*/  LDG.E.EL R22, desc[UR4][R22.64] ;  /* 0x0000000416167981 */ /* 0x000ea4000c2e1900 */
[C---:B------:R-:W-:Y:S02]  /*0570*/  IMAD.WIDE R12, R29.reuse, 0x4, R12 ;  /* 0x000000041d0c7825 */ /* 0x040fe400078e020c */
[----:B------:R0:W2:Y:S02]  /*0580*/  LDG.E.EL R20, desc[UR4][R20.64] ;  /* 0x0000000414147981 */ /* 0x0000a4000c2e1900 */
[----:B------:R-:W-:Y:S02]  /*0590*/  IMAD.WIDE R16, R29, 0x4, R16 ;  /* 0x000000041d107825 */ /* 0x000fe400078e0210 */
[----:B------:R-:W2:Y:S02]  /*05a0*/  LDG.E.EL R13, desc[UR4][R12.64] ;  /* 0x000000040c0d7981 */ /* 0x000ea4000c2e1900 */
[----:B-1----:R-:W-:-:S02]  /*05b0*/  IMAD.WIDE R6, R25, 0x4, R6 ;  /* 0x0000000419067825 */ /* 0x002fc400078e0206 */
[----:B------:R-:W2:Y:S02]  /*05c0*/  LDG.E.EL R17, desc[UR4][R16.64] ;  /* 0x0000000410117981 */ /* 0x000ea4000c2e1900 */
[----:B0-----:R-:W-:Y:S02]  /*05d0*/  IMAD.WIDE R14, R27, 0x4, R14 ;  /* 0x000000041b0e7825 */ /* 0x001fe400078e020e */
[----:B------:R0:W2:Y:S02]  /*05e0*/  LDG.E.EL R7, desc[UR4][R6.64] ;  /* 0x0000000406077981 */ /* 0x0000a4000c2e1900 */
[----:B----4-:R-:W-:Y:S02]  /*05f0*/  IMAD.WIDE R10, R4, 0x4, R10 ;  /* 0x00000004040a7825 */ /* 0x010fe400078e020a */
[----:B------:R-:W4:Y:S02]  /*0600*/  LDG.E.EL R15, desc[UR4][R14.64] ;  /* 0x000000040e0f7981 */ /* 0x000f24000c2e1900 */
[----:B-----5:R-:W-:-:S02]  /*0610*/  IMAD.WIDE R8, R0, 0x4, R8 ;  /* 0x0000000400087825 */ /* 0x020fc400078e0208 */
[----:B------:R-:W5:Y:S04]  /*0620*/  LDG.E.EL R10, desc[UR4][R10.64] ;  /* 0x000000040a0a7981 */ /* 0x000f68000c2e1900 */
[----:B------:R1:W5:Y:S01]  /*0630*/  LDG.E R4, desc[UR4][R8.64] ;  /* 0x0000000408047981 */ /* 0x000362000c1e1900 */
[----:B---3--:R-:W-:-:S04]  /*0640*/  FADD R3, R3, 9.9999997473787516356e-06 ;  /* 0x3727c5ac03037421 */ /* 0x008fc80000000000 */
[----:B------:R-:W3:Y:S01]  /*0650*/  MUFU.SQRT R21, R3 ;  /* 0x0000000300157308 */ /* 0x000ee20000002000 */
[----:B0-----:R-:W-:Y:S01]  /*0660*/  HFMA2.MMA R6, -RZ, RZ, 1.625, 0 ;  /* 0x3e800000ff067435 */ /* 0x001fe200000001ff */
[----:B-1----:R-:W0:Y:S01]  /*0670*/  LDC.64 R8, c[0x0][0x210] ;  /* 0x00008400ff087b82 */ /* 0x002e220000000a00 */
[C---:B---3--:R-:W-:Y:S02]  /*0680*/  FSETP.GT.AND P0, PT, R21.reuse, 8.50705917302346158658e+37, PT ;  /* 0x7e8000001500780b */ /* 0x048fe40003f04000 */
[----:B------:R-:W-:-:S11]  /*0690*/  FSETP.GEU.AND P1, PT, R21, 1.175494350822287508e-38, PT ;  /* 0x008000001500780b */ /* 0x000fd60003f2e000 */
[----:B------:R-:W-:-:S04]  /*06a0*/  @P0 FMUL R21, R21, 0.25 ;  /* 0x3e80000015150820 */ /* 0x000fc80000400000 */
[----:B------:R-:W-:-:S06]  /*06b0*/  @!P1 FMUL R21, R21, 16777216 ;  /* 0x4b80000015159820 */ /* 0x000fcc0000400000 */
[----:B------:R-:W1:Y:S01]  /*06c0*/  MUFU.RCP R21, R21 ;  /* 0x0000001500157308 */ /* 0x000e620000001000 */
[----:B------:R-:W-:-:S05]  /*06d0*/  FSEL R6, R6, 1, P0 ;  /* 0x3f80000006067808 */ /* 0x000fca0000000000 */
[----:B------:R-:W-:-:S04]  /*06e0*/  @!P1 FMUL R6, R6, 16777216 ;  /* 0x4b80000006069820 */ /* 0x000fc80000400000 */
[----:B-1----:R-:W-:Y:S01]  /*06f0*/  FMUL R11, R21, R6 ;  /* 0x00000006150b7220 */ /* 0x002fe20000400000 */
[----:B0-----:R-:W-:-:S04]  /*0700*/  IMAD.WIDE R8, R0, 0x4, R8 ;  /* 0x0000000400087825 */ /* 0x001fc800078e0208 */
[----:B--2---:R-:W-:-:S04]  /*0710*/  FADD R2, R2, -R5 ;  /* 0x8000000502027221 */ /* 0x004fc80000000000 */
[----:B------:R-:W-:Y:S01]  /*0720*/  FMUL R2, R2, R11 ;  /* 0x0000000b02027220 */ /* 0x000fe20000400000 */
[----:B------:R-:W-:Y:S01]  /*0730*/  FADD R13, -R22, R13 ;  /* 0x0000000d160d7221 */ /* 0x000fe20000000100 */
[----:B------:R-:W-:-:S03]  /*0740*/  FADD R17, -R20, R17 ;  /* 0x0000001114117221 */ /* 0x000fc60000000100 */
[C---:B------:R-:W-:Y:S01]  /*0750*/  FFMA R13, R7.reuse, R13, R22 ;  /* 0x0000000d070d7223 */ /* 0x040fe20000000016 */
[----:B------:R-:W-:Y:S01]  /*0760*/  FFMA R20, R7, R17, R20 ;  /* 0x0000001107147223 */ /* 0x000fe20000000014 */
[----:B----4-:R-:W-:-:S03]  /*0770*/  FFMA R15, R18, R2, R15 ;  /* 0x00000002120f7223 */ /* 0x010fc6000000000f */
[----:B------:R-:W-:-:S04]  /*0780*/  FADD R20, -R13, R20 ;  /* 0x000000140d147221 */ /* 0x000fc80000000100 */
[----:B-----5:R-:W-:Y:S01]  /*0790*/  FFMA R13, R10, R20, R13 ;  /* 0x000000140a0d7223 */ /* 0x020fe2000000000d */
[----:B------:R-:W-:-:S04]  /*07a0*/  FADD R4, R4, R15 ;  /* 0x0000000f04047221 */ /* 0x000fc80000000000 */
[C---:B------:R-:W-:Y:S01]  /*07b0*/  FADD R2, R4.reuse, R13 ;  /* 0x0000000d04027221 */ /* 0x040fe20000000000 */
[----:B------:R-:W-:-:S04]  /*07c0*/  FSETP.GEU.AND P0, PT, R4, -R13, PT ;  /* 0x8000000d0400720b */ /* 0x000fc80003f0e000 */
[----:B------:R-:W-:-:S05]  /*07d0*/  FSEL R3, R2, RZ, P0 ;  /* 0x000000ff02037208 */ /* 0x000fca0000000000 */
[----:B------:R-:W-:Y:S01]  /*07e0*/  STG.E desc[UR4][R8.64], R3 ;  /* 0x0000000308007986 */ /* 0x000fe2000c101904 */
[----:B------:R-:W-:Y:S05]  /*07f0*/  EXIT ;  /* 0x000000000000794d */ /* 0x000fea0003800000 */
.L_x_0:
[----:B------:R-:W-:-:S00]  /*0800*/  BRA `(.L_x_0) ;  /* 0xfffffffc00fc7947 */ /* 0x000fc0000383ffff */
[----:B------:R-:W-:-:S00]  /*0810*/  NOP ;  /* 0x0000000000007918 */ /* 0x000fc00000000000 */
        /* <DEDUP_REMOVED lines=14> */
.L_x_1:


//--------------------- .nv.global.init           --------------------------
	.section	.nv.global.init,"aw",@progbits
.nv.global.init:
	.type		_$_str,@object
	.size		_$_str,(_$_str_$_2 - _$_str)
_$_str:
        /*0000*/ 	.byte	0x5f, 0x5f, 0x43, 0x55, 0x44, 0x41, 0x5f, 0x46, 0x54, 0x5a, 0x00
	.type		_$_str_$_2,@object
	.size		_$_str_$_2,(.L_1 - _$_str_$_2)
_$_str_$_2:
        /*000b*/ 	.byte	0x5f, 0x5f, 0x43, 0x55, 0x44, 0x41, 0x5f, 0x50, 0x52, 0x45, 0x43, 0x5f, 0x53, 0x51, 0x52, 0x54
        /*001b*/ 	.byte	0x00
.L_1:


//--------------------- .nv.constant0.triton_poi_fused__native_batch_norm_legit_no_training__unsafe_index_add_mul_relu_sub_24 --------------------------
	.section	.nv.constant0.triton_poi_fused__native_batch_norm_legit_no_training__unsafe_index_add_mul_relu_sub_24,"a",@progbits
	.sectionflags	@""
	.align	4
.nv.constant0.triton_poi_fused__native_batch_norm_legit_no_training__unsafe_index_add_mul_relu_sub_24:
	.zero		644
